//
// Generated by NVIDIA NVVM Compiler
//
// Compiler Build ID: CL-36424714
// Cuda compilation tools, release 13.0, V13.0.88
// Based on NVVM 20.0.0
//

.version 9.0
.target sm_100
.address_size 64

	// .globl	_Z11gemm_kernalPiS_S_iii
// _ZZ11gemm_kernalPiS_S_iiiE3a_m has been demoted
// _ZZ11gemm_kernalPiS_S_iiiE3b_m has been demoted

.visible .entry _Z11gemm_kernalPiS_S_iii(
	.param .u64 .ptr .align 1 _Z11gemm_kernalPiS_S_iii_param_0,
	.param .u64 .ptr .align 1 _Z11gemm_kernalPiS_S_iii_param_1,
	.param .u64 .ptr .align 1 _Z11gemm_kernalPiS_S_iii_param_2,
	.param .u32 _Z11gemm_kernalPiS_S_iii_param_3,
	.param .u32 _Z11gemm_kernalPiS_S_iii_param_4,
	.param .u32 _Z11gemm_kernalPiS_S_iii_param_5
)
{
	.reg .pred 	%p<12>;
	.reg .b32 	%r<104>;
	.reg .b64 	%rd<13>;
	// demoted variable
	.shared .align 4 .b8 _ZZ11gemm_kernalPiS_S_iiiE3a_m[1024];
	// demoted variable
	.shared .align 4 .b8 _ZZ11gemm_kernalPiS_S_iiiE3b_m[1024];
	ld.param.u64 	%rd3, [_Z11gemm_kernalPiS_S_iii_param_0];
	ld.param.u64 	%rd4, [_Z11gemm_kernalPiS_S_iii_param_1];
	ld.param.u64 	%rd5, [_Z11gemm_kernalPiS_S_iii_param_2];
	ld.param.u32 	%r30, [_Z11gemm_kernalPiS_S_iii_param_3];
	ld.param.u32 	%r31, [_Z11gemm_kernalPiS_S_iii_param_4];
	ld.param.u32 	%r32, [_Z11gemm_kernalPiS_S_iii_param_5];
	mov.u32 	%r34, %ntid.x;
	mov.u32 	%r35, %ctaid.x;
	mov.u32 	%r95, %tid.x;
	mad.lo.s32 	%r2, %r34, %r35, %r95;
	mov.u32 	%r36, %ntid.y;
	mov.u32 	%r37, %ctaid.y;
	mov.u32 	%r97, %tid.y;
	mad.lo.s32 	%r4, %r36, %r37, %r97;
	setp.lt.s32 	%p1, %r32, 1;
	mov.b32 	%r103, 0;
	@%p1 bra 	$L__BB0_7;
	add.s32 	%r39, %r32, 15;
	shr.u32 	%r40, %r39, 4;
	shl.b32 	%r41, %r97, 6;
	mov.u32 	%r42, _ZZ11gemm_kernalPiS_S_iiiE3a_m;
	add.s32 	%r5, %r42, %r41;
	shl.b32 	%r43, %r95, 2;
	add.s32 	%r6, %r5, %r43;
	mov.u32 	%r44, _ZZ11gemm_kernalPiS_S_iiiE3b_m;
	add.s32 	%r8, %r44, %r43;
	add.s32 	%r7, %r8, %r41;
	neg.s32 	%r99, %r40;
	mad.lo.s32 	%r98, %r97, %r31, %r2;
	shl.b32 	%r11, %r31, 4;
	mad.lo.s32 	%r96, %r32, %r4, %r95;
	cvta.to.global.u64 	%rd1, %rd3;
	cvta.to.global.u64 	%rd2, %rd4;
	mov.b32 	%r103, 0;
$L__BB0_2:
	setp.ge.s32 	%p2, %r4, %r30;
	setp.ge.u32 	%p3, %r95, %r32;
	or.pred  	%p4, %p2, %p3;
	mov.b32 	%r101, 0;
	@%p4 bra 	$L__BB0_4;
	mul.wide.u32 	%rd6, %r96, 4;
	add.s64 	%rd7, %rd1, %rd6;
	ld.global.u32 	%r101, [%rd7];
$L__BB0_4:
	setp.ge.s32 	%p5, %r2, %r31;
	st.shared.u32 	[%r6], %r101;
	setp.ge.u32 	%p6, %r97, %r32;
	or.pred  	%p7, %p5, %p6;
	mov.b32 	%r102, 0;
	@%p7 bra 	$L__BB0_6;
	mul.wide.u32 	%rd8, %r98, 4;
	add.s64 	%rd9, %rd2, %rd8;
	ld.global.u32 	%r102, [%rd9];
$L__BB0_6:
	st.shared.u32 	[%r7], %r102;
	bar.sync 	0;
	ld.shared.u32 	%r47, [%r5];
	ld.shared.u32 	%r48, [%r8];
	mad.lo.s32 	%r49, %r48, %r47, %r103;
	ld.shared.u32 	%r50, [%r5+4];
	ld.shared.u32 	%r51, [%r8+64];
	mad.lo.s32 	%r52, %r51, %r50, %r49;
	ld.shared.u32 	%r53, [%r5+8];
	ld.shared.u32 	%r54, [%r8+128];
	mad.lo.s32 	%r55, %r54, %r53, %r52;
	ld.shared.u32 	%r56, [%r5+12];
	ld.shared.u32 	%r57, [%r8+192];
	mad.lo.s32 	%r58, %r57, %r56, %r55;
	ld.shared.u32 	%r59, [%r5+16];
	ld.shared.u32 	%r60, [%r8+256];
	mad.lo.s32 	%r61, %r60, %r59, %r58;
	ld.shared.u32 	%r62, [%r5+20];
	ld.shared.u32 	%r63, [%r8+320];
	mad.lo.s32 	%r64, %r63, %r62, %r61;
	ld.shared.u32 	%r65, [%r5+24];
	ld.shared.u32 	%r66, [%r8+384];
	mad.lo.s32 	%r67, %r66, %r65, %r64;
	ld.shared.u32 	%r68, [%r5+28];
	ld.shared.u32 	%r69, [%r8+448];
	mad.lo.s32 	%r70, %r69, %r68, %r67;
	ld.shared.u32 	%r71, [%r5+32];
	ld.shared.u32 	%r72, [%r8+512];
	mad.lo.s32 	%r73, %r72, %r71, %r70;
	ld.shared.u32 	%r74, [%r5+36];
	ld.shared.u32 	%r75, [%r8+576];
	mad.lo.s32 	%r76, %r75, %r74, %r73;
	ld.shared.u32 	%r77, [%r5+40];
	ld.shared.u32 	%r78, [%r8+640];
	mad.lo.s32 	%r79, %r78, %r77, %r76;
	ld.shared.u32 	%r80, [%r5+44];
	ld.shared.u32 	%r81, [%r8+704];
	mad.lo.s32 	%r82, %r81, %r80, %r79;
	ld.shared.u32 	%r83, [%r5+48];
	ld.shared.u32 	%r84, [%r8+768];
	mad.lo.s32 	%r85, %r84, %r83, %r82;
	ld.shared.u32 	%r86, [%r5+52];
	ld.shared.u32 	%r87, [%r8+832];
	mad.lo.s32 	%r88, %r87, %r86, %r85;
	ld.shared.u32 	%r89, [%r5+56];
	ld.shared.u32 	%r90, [%r8+896];
	mad.lo.s32 	%r91, %r90, %r89, %r88;
	ld.shared.u32 	%r92, [%r5+60];
	ld.shared.u32 	%r93, [%r8+960];
	mad.lo.s32 	%r103, %r93, %r92, %r91;
	bar.sync 	0;
	add.s32 	%r99, %r99, 1;
	setp.ne.s32 	%p8, %r99, 0;
	add.s32 	%r98, %r98, %r11;
	add.s32 	%r97, %r97, 16;
	add.s32 	%r96, %r96, 16;
	add.s32 	%r95, %r95, 16;
	@%p8 bra 	$L__BB0_2;
$L__BB0_7:
	setp.ge.s32 	%p9, %r2, %r31;
	setp.ge.s32 	%p10, %r4, %r30;
	or.pred  	%p11, %p9, %p10;
	@%p11 bra 	$L__BB0_9;
	mad.lo.s32 	%r94, %r31, %r4, %r2;
	cvta.to.global.u64 	%rd10, %rd5;
	mul.wide.s32 	%rd11, %r94, 4;
	add.s64 	%rd12, %rd10, %rd11;
	st.global.u32 	[%rd12], %r103;
$L__BB0_9:
	ret;

}


// ===== COMPILED SASS (sm_100) =====

	.target	sm_100

	.elftype	@"ET_EXEC"


//--------------------- .note.nv.tkinfo           --------------------------
	.section	.note.nv.tkinfo,"",@"SHT_NOTE"
	.sectionflags	@"SHF_NOTE_NV_TKINFO"
	.tkinfo
        /*0018*/ 	.word	0x00000002
        /*0030*/ 	.string	""
        /*0030*/ 	.string	"ptxas"
        /*0030*/ 	.string	"Cuda compilation tools, release 13.0, V13.0.88"
        /*0030*/ 	.string	"Build cuda_13.0.r13.0/compiler.36424714_0"
        /*0030*/ 	.string	"-arch sm_100 -m 64 "



//--------------------- .note.nv.cuinfo           --------------------------
	.section	.note.nv.cuinfo,"",@"SHT_NOTE"
	.sectionflags	@"SHF_NOTE_NV_CUINFO"
        /*0018*/ 	.short	0x0002
        /*001a*/ 	.short	0x0064
        /*001c*/ 	.short	0x0082
	.zero		2


//--------------------- .nv.info                  --------------------------
	.section	.nv.info,"",@"SHT_CUDA_INFO"
	.align	4


	//----- nvinfo : EIATTR_REGCOUNT
	.align		4
        /*0000*/ 	.byte	0x04, 0x2f
        /*0002*/ 	.short	(.L_1 - .L_0)
	.align		4
.L_0:
        /*0004*/ 	.word	index@(_Z11gemm_kernalPiS_S_iii)
        /*0008*/ 	.word	0x00000020


	//----- nvinfo : EIATTR_FRAME_SIZE
	.align		4
.L_1:
        /*000c*/ 	.byte	0x04, 0x11
        /*000e*/ 	.short	(.L_3 - .L_2)
	.align		4
.L_2:
        /*0010*/ 	.word	index@(_Z11gemm_kernalPiS_S_iii)
        /*0014*/ 	.word	0x00000000


	//----- nvinfo : EIATTR_MIN_STACK_SIZE
	.align		4
.L_3:
        /*0018*/ 	.byte	0x04, 0x12
        /*001a*/ 	.short	(.L_5 - .L_4)
	.align		4
.L_4:
        /*001c*/ 	.word	index@(_Z11gemm_kernalPiS_S_iii)
        /*0020*/ 	.word	0x00000000
.L_5:


//--------------------- .nv.compat                --------------------------
	.section	.nv.compat,"",@"SHT_CUDA_COMPAT_INFO"
	.align	4
        /*0000*/ 	.byte	0x02, 0x09, 0x00, 0x00, 0x02, 0x02, 0x01, 0x00, 0x02, 0x05, 0x05, 0x00, 0x03, 0x07, 0x01, 0x01
        /*0010*/ 	.byte	0x02, 0x03, 0x00, 0x00, 0x02, 0x06, 0x01, 0x00, 0x04, 0x0b, 0x08, 0x00, 0x09, 0x00, 0x00, 0x00
        /*0020*/ 	.byte	0x00, 0x00, 0x00, 0x00


//--------------------- .nv.info._Z11gemm_kernalPiS_S_iii --------------------------
	.section	.nv.info._Z11gemm_kernalPiS_S_iii,"",@"SHT_CUDA_INFO"
	.sectionflags	@""
	.align	4


	//----- nvinfo : EIATTR_CUDA_API_VERSION
	.align		4
        /*0000*/ 	.byte	0x04, 0x37
        /*0002*/ 	.short	(.L_7 - .L_6)
.L_6:
        /*0004*/ 	.word	0x00000082


	//----- nvinfo : EIATTR_KPARAM_INFO
	.align		4
.L_7:
        /*0008*/ 	.byte	0x04, 0x17
        /*000a*/ 	.short	(.L_9 - .L_8)
.L_8:
        /*000c*/ 	.word	0x00000000
        /*0010*/ 	.short	0x0005
        /*0012*/ 	.short	0x0020
        /*0014*/ 	.byte	0x00, 0xf0, 0x11, 0x00


	//----- nvinfo : EIATTR_KPARAM_INFO
	.align		4
.L_9:
        /*0018*/ 	.byte	0x04, 0x17
        /*001a*/ 	.short	(.L_11 - .L_10)
.L_10:
        /*001c*/ 	.word	0x00000000
        /*0020*/ 	.short	0x0004
        /*0022*/ 	.short	0x001c
        /*0024*/ 	.byte	0x00, 0xf0, 0x11, 0x00


	//----- nvinfo : EIATTR_KPARAM_INFO
	.align		4
.L_11:
        /*0028*/ 	.byte	0x04, 0x17
        /*002a*/ 	.short	(.L_13 - .L_12)
.L_12:
        /*002c*/ 	.word	0x00000000
        /*0030*/ 	.short	0x0003
        /*0032*/ 	.short	0x0018
        /*0034*/ 	.byte	0x00, 0xf0, 0x11, 0x00


	//----- nvinfo : EIATTR_KPARAM_INFO
	.align		4
.L_13:
        /*0038*/ 	.byte	0x04, 0x17
        /*003a*/ 	.short	(.L_15 - .L_14)
.L_14:
        /*003c*/ 	.word	0x00000000
        /*0040*/ 	.short	0x0002
        /*0042*/ 	.short	0x0010
        /*0044*/ 	.byte	0x00, 0xf5, 0x21, 0x00


	//----- nvinfo : EIATTR_KPARAM_INFO
	.align		4
.L_15:
        /*0048*/ 	.byte	0x04, 0x17
        /*004a*/ 	.short	(.L_17 - .L_16)
.L_16:
        /*004c*/ 	.word	0x00000000
        /*0050*/ 	.short	0x0001
        /*0052*/ 	.short	0x0008
        /*0054*/ 	.byte	0x00, 0xf5, 0x21, 0x00


	//----- nvinfo : EIATTR_KPARAM_INFO
	.align		4
.L_17:
        /*0058*/ 	.byte	0x04, 0x17
        /*005a*/ 	.short	(.L_19 - .L_18)
.L_18:
        /*005c*/ 	.word	0x00000000
        /*0060*/ 	.short	0x0000
        /*0062*/ 	.short	0x0000
        /*0064*/ 	.byte	0x00, 0xf5, 0x21, 0x00


	//----- nvinfo : EIATTR_SPARSE_MMA_MASK
	.align		4
.L_19:
        /*0068*/ 	.byte	0x03, 0x50
        /*006a*/ 	.short	0x0000


	//----- nvinfo : EIATTR_MAXREG_COUNT
	.align		4
        /*006c*/ 	.byte	0x03, 0x1b
        /*006e*/ 	.short	0x00ff


	//----- nvinfo : EIATTR_NUM_BARRIERS
	.align		4
        /*0070*/ 	.byte	0x02, 0x4c
        /*0072*/ 	.byte	0x01
	.zero		1


	//----- nvinfo : EIATTR_MERCURY_ISA_VERSION
	.align		4
        /*0074*/ 	.byte	0x03, 0x5f
        /*0076*/ 	.short	0x0101


	//----- nvinfo : EIATTR_VRC_CTA_INIT_COUNT
	.align		4
        /*0078*/ 	.byte	0x02, 0x4a
	.zero		1
	.zero		1


	//----- nvinfo : EIATTR_EXIT_INSTR_OFFSETS
	.align		4
        /*007c*/ 	.byte	0x04, 0x1c
        /*007e*/ 	.short	(.L_21 - .L_20)


	//   ....[0]....
.L_20:
        /*0080*/ 	.word	0x000005f0


	//   ....[1]....
        /*0084*/ 	.word	0x00000640


	//----- nvinfo : EIATTR_CBANK_PARAM_SIZE
	.align		4
.L_21:
        /*0088*/ 	.byte	0x03, 0x19
        /*008a*/ 	.short	0x0024


	//----- nvinfo : EIATTR_PARAM_CBANK
	.align		4
        /*008c*/ 	.byte	0x04, 0x0a
        /*008e*/ 	.short	(.L_23 - .L_22)
	.align		4
.L_22:
        /*0090*/ 	.word	index@(.nv.constant0._Z11gemm_kernalPiS_S_iii)
        /*0094*/ 	.short	0x0380
        /*0096*/ 	.short	0x0024


	//----- nvinfo : EIATTR_SW_WAR
	.align		4
.L_23:
        /*0098*/ 	.byte	0x04, 0x36
        /*009a*/ 	.short	(.L_25 - .L_24)
.L_24:
        /*009c*/ 	.word	0x00000008
.L_25:


//--------------------- .nv.callgraph             --------------------------
	.section	.nv.callgraph,"",@"SHT_CUDA_CALLGRAPH"
	.align	4
	.sectionentsize	8
	.align		4
        /*0000*/ 	.word	0x00000000
	.align		4
        /*0004*/ 	.word	0xffffffff
	.align		4
        /*0008*/ 	.word	0x00000000
	.align		4
        /*000c*/ 	.word	0xfffffffe
	.align		4
        /*0010*/ 	.word	0x00000000
	.align		4
        /*0014*/ 	.word	0xfffffffd
	.align		4
        /*0018*/ 	.word	0x00000000
	.align		4
        /*001c*/ 	.word	0xfffffffc


//--------------------- .text._Z11gemm_kernalPiS_S_iii --------------------------
	.section	.text._Z11gemm_kernalPiS_S_iii,"ax",@progbits
	.align	128
        .global         _Z11gemm_kernalPiS_S_iii
        .type           _Z11gemm_kernalPiS_S_iii,@function
        .size           _Z11gemm_kernalPiS_S_iii,(.L_x_3 - _Z11gemm_kernalPiS_S_iii)
        .other          _Z11gemm_kernalPiS_S_iii,@"STO_CUDA_ENTRY STV_DEFAULT"
_Z11gemm_kernalPiS_S_iii:
.text._Z11gemm_kernalPiS_S_iii:
[----:B------:R-:W-:Y:S01]  /*0000*/  LDC R1, c[0x0][0x37c] ;  /* 0x0000df00ff017b82 */ /* 0x000fe20000000800 */
[----:B------:R-:W0:Y:S01]  /*0010*/  S2R R3, SR_CTAID.X ;  /* 0x0000000000037919 */ /* 0x000e220000002500 */
[----:B------:R-:W1:Y:S01]  /*0020*/  LDCU UR10, c[0x0][0x3a0] ;  /* 0x00007400ff0a77ac */ /* 0x000e620008000800 */
[----:B------:R-:W-:Y:S01]  /*0030*/  HFMA2 R21, -RZ, RZ, 0, 0 ;  /* 0x00000000ff157431 */ /* 0x000fe200000001ff */
[----:B------:R-:W0:Y:S01]  /*0040*/  S2R R13, SR_TID.X ;  /* 0x00000000000d7919 */ /* 0x000e220000002100 */
[----:B------:R-:W0:Y:S01]  /*0050*/  LDCU UR4, c[0x0][0x360] ;  /* 0x00006c00ff0477ac */ /* 0x000e220008000800 */
[----:B------:R-:W2:Y:S01]  /*0060*/  S2R R2, SR_CTAID.Y ;  /* 0x0000000000027919 */ /* 0x000ea20000002600 */
[----:B------:R-:W2:Y:S01]  /*0070*/  LDCU UR5, c[0x0][0x364] ;  /* 0x00006c80ff0577ac */ /* 0x000ea20008000800 */
[----:B------:R-:W2:Y:S01]  /*0080*/  S2R R0, SR_TID.Y ;  /* 0x0000000000007919 */ /* 0x000ea20000002200 */
[----:B------:R-:W3:Y:S01]  /*0090*/  LDCU.64 UR8, c[0x0][0x358] ;  /* 0x00006b00ff0877ac */ /* 0x000ee20008000a00 */
[----:B-1----:R-:W-:Y:S01]  /*00a0*/  UISETP.GE.AND UP0, UPT, UR10, 0x1, UPT ;  /* 0x000000010a00788c */ /* 0x002fe2000bf06270 */
[----:B0-----:R-:W-:-:S02]  /*00b0*/  IMAD R3, R3, UR4, R13 ;  /* 0x0000000403037c24 */ /* 0x001fc4000f8e020d */
[----:B--2---:R-:W-:-:S06]  /*00c0*/  IMAD R2, R2, UR5, R0 ;  /* 0x0000000502027c24 */ /* 0x004fcc000f8e0200 */
[----:B---3--:R-:W-:Y:S05]  /*00d0*/  BRA.U !UP0, `(.L_x_0) ;  /* 0x0000000508387547 */ /* 0x008fea000b800000 */
[----:B------:R-:W0:Y:S01]  /*00e0*/  S2UR UR7, SR_CgaCtaId ;  /* 0x00000000000779c3 */ /* 0x000e220000008800 */
[----:B------:R-:W1:Y:S01]  /*00f0*/  LDCU UR11, c[0x0][0x39c] ;  /* 0x00007380ff0b77ac */ /* 0x000e620008000800 */
[----:B------:R-:W-:Y:S01]  /*0100*/  MOV R21, RZ ;  /* 0x000000ff00157202 */ /* 0x000fe20000000f00 */
[----:B------:R-:W-:Y:S01]  /*0110*/  IMAD R14, R2, UR10, R13 ;  /* 0x0000000a020e7c24 */ /* 0x000fe2000f8e020d */
[----:B------:R-:W-:Y:S01]  /*0120*/  UMOV UR5, 0x400 ;  /* 0x0000040000057882 */ /* 0x000fe20000000000 */
[----:B------:R-:W-:-:S03]  /*0130*/  UIADD3 UR4, UPT, UPT, UR10, 0xf, URZ ;  /* 0x0000000f0a047890 */ /* 0x000fc6000fffe0ff */
[----:B------:R-:W2:Y:S01]  /*0140*/  LDC R12, c[0x0][0x39c] ;  /* 0x0000e700ff0c7b82 */ /* 0x000ea20000000800 */
[----:B------:R-:W-:Y:S02]  /*0150*/  UIADD3 UR6, UPT, UPT, UR5, 0x400, URZ ;  /* 0x0000040005067890 */ /* 0x000fe4000fffe0ff */
[----:B------:R-:W-:Y:S01]  /*0160*/  USHF.R.U32.HI UR4, URZ, 0x4, UR4 ;  /* 0x00000004ff047899 */ /* 0x000fe20008011604 */
[----:B------:R-:W3:Y:S01]  /*0170*/  LDCU UR13, c[0x0][0x3a0] ;  /* 0x00007400ff0d77ac */ /* 0x000ee20008000800 */
[----:B------:R-:W4:Y:S01]  /*0180*/  LDCU UR12, c[0x0][0x398] ;  /* 0x00007300ff0c77ac */ /* 0x000f220008000800 */
[----:B-1----:R-:W-:Y:S01]  /*0190*/  IMAD R19, R0, UR11, R3 ;  /* 0x0000000b00137c24 */ /* 0x002fe2000f8e0203 */
[----:B------:R-:W-:Y:S02]  /*01a0*/  UIADD3 UR4, UPT, UPT, -UR4, URZ, URZ ;  /* 0x000000ff04047290 */ /* 0x000fe4000fffe1ff */
[----:B0-----:R-:W-:Y:S02]  /*01b0*/  ULEA UR5, UR7, UR5, 0x18 ;  /* 0x0000000507057291 */ /* 0x001fe4000f8ec0ff */
[----:B------:R-:W-:-:S04]  /*01c0*/  ULEA UR6, UR7, UR6, 0x18 ;  /* 0x0000000607067291 */ /* 0x000fc8000f8ec0ff */
[C---:B------:R-:W-:Y:S02]  /*01d0*/  LEA R16, R0.reuse, UR5, 0x6 ;  /* 0x0000000500107c11 */ /* 0x040fe4000f8e30ff */
[C---:B------:R-:W-:Y:S02]  /*01e0*/  LEA R15, R13.reuse, UR6, 0x2 ;  /* 0x000000060d0f7c11 */ /* 0x040fe4000f8e10ff */
[----:B------:R-:W-:Y:S02]  /*01f0*/  LEA R18, R13, R16, 0x2 ;  /* 0x000000100d127211 */ /* 0x000fe400078e10ff */
[----:B---34-:R-:W-:-:S07]  /*0200*/  LEA R17, R0, R15, 0x6 ;  /* 0x0000000f00117211 */ /* 0x018fce00078e30ff */
.L_x_1:
[----:B------:R-:W-:Y:S01]  /*0210*/  ISETP.GE.U32.AND P1, PT, R13, UR13, PT ;  /* 0x0000000d0d007c0c */ /* 0x000fe2000bf26070 */
[----:B------:R-:W-:Y:S01]  /*0220*/  HFMA2 R22, -RZ, RZ, 0, 0 ;  /* 0x00000000ff167431 */ /* 0x000fe200000001ff */
[----:B------:R-:W-:Y:S02]  /*0230*/  ISETP.GE.U32.AND P0, PT, R0, UR13, PT ;  /* 0x0000000d00007c0c */ /* 0x000fe4000bf06070 */
[----:B------:R-:W-:Y:S02]  /*0240*/  ISETP.GE.OR P1, PT, R2, UR12, P1 ;  /* 0x0000000c02007c0c */ /* 0x000fe40008f26670 */
[----:B--2---:R-:W-:Y:S02]  /*0250*/  ISETP.GE.OR P0, PT, R3, R12, P0 ;  /* 0x0000000c0300720c */ /* 0x004fe40000706670 */
[----:B------:R-:W-:-:S09]  /*0260*/  MOV R29, RZ ;  /* 0x000000ff001d7202 */ /* 0x000fd20000000f00 */
[----:B------:R-:W0:Y:S08]  /*0270*/  @!P1 LDC.64 R6, c[0x0][0x380] ;  /* 0x0000e000ff069b82 */ /* 0x000e300000000a00 */
[----:B------:R-:W1:Y:S01]  /*0280*/  @!P0 LDC.64 R4, c[0x0][0x388] ;  /* 0x0000e200ff048b82 */ /* 0x000e620000000a00 */
[----:B0-----:R-:W-:-:S05]  /*0290*/  @!P1 IMAD.WIDE.U32 R6, R14, 0x4, R6 ;  /* 0x000000040e069825 */ /* 0x001fca00078e0006 */
[----:B------:R-:W2:Y:S01]  /*02a0*/  @!P1 LDG.E R29, desc[UR8][R6.64] ;  /* 0x00000008061d9981 */ /* 0x000ea2000c1e1900 */
[----:B-1----:R-:W-:-:S05]  /*02b0*/  @!P0 IMAD.WIDE.U32 R24, R19, 0x4, R4 ;  /* 0x0000000413188825 */ /* 0x002fca00078e0004 */
[----:B------:R-:W3:Y:S01]  /*02c0*/  @!P0 LDG.E R22, desc[UR8][R24.64] ;  /* 0x0000000818168981 */ /* 0x000ee2000c1e1900 */
[----:B------:R-:W-:-:S04]  /*02d0*/  UIADD3 UR4, UPT, UPT, UR4, 0x1, URZ ;  /* 0x0000000104047890 */ /* 0x000fc8000fffe0ff */
[----:B------:R-:W-:Y:S01]  /*02e0*/  UISETP.NE.AND UP0, UPT, UR4, URZ, UPT ;  /* 0x000000ff0400728c */ /* 0x000fe2000bf05270 */
[----:B------:R-:W-:Y:S02]  /*02f0*/  IADD3 R0, PT, PT, R0, 0x10, RZ ;  /* 0x0000001000007810 */ /* 0x000fe40007ffe0ff */
[----:B------:R-:W-:Y:S02]  /*0300*/  IADD3 R13, PT, PT, R13, 0x10, RZ ;  /* 0x000000100d0d7810 */ /* 0x000fe40007ffe0ff */
[----:B------:R-:W-:Y:S02]  /*0310*/  IADD3 R14, PT, PT, R14, 0x10, RZ ;  /* 0x000000100e0e7810 */ /* 0x000fe40007ffe0ff */
[----:B------:R-:W-:Y:S01]  /*0320*/  LEA R19, R12, R19, 0x4 ;  /* 0x000000130c137211 */ /* 0x000fe200078e20ff */
[----:B--2---:R-:W-:Y:S04]  /*0330*/  STS [R18], R29 ;  /* 0x0000001d12007388 */ /* 0x004fe80000000800 */
[----:B---3--:R-:W-:Y:S01]  /*0340*/  STS [R17], R22 ;  /* 0x0000001611007388 */ /* 0x008fe20000000800 */
[----:B------:R-:W-:Y:S06]  /*0350*/  BAR.SYNC.DEFER_BLOCKING 0x0 ;  /* 0x0000000000007b1d */ /* 0x000fec0000010000 */
[----:B------:R-:W-:Y:S04]  /*0360*/  LDS R28, [R15] ;  /* 0x000000000f1c7984 */ /* 0x000fe80000000800 */
[----:B------:R-:W0:Y:S04]  /*0370*/  LDS.128 R8, [R16] ;  /* 0x0000000010087984 */ /* 0x000e280000000c00 */
[----:B------:R-:W1:Y:S04]  /*0380*/  LDS R24, [R15+0x40] ;  /* 0x000040000f187984 */ /* 0x000e680000000800 */
[----:B------:R-:W2:Y:S04]  /*0390*/  LDS R27, [R15+0x80] ;  /* 0x000080000f1b7984 */ /* 0x000ea80000000800 */
[----:B------:R-:W3:Y:S04]  /*03a0*/  LDS R26, [R15+0xc0] ;  /* 0x0000c0000f1a7984 */ /* 0x000ee80000000800 */
[----:B------:R-:W-:Y:S04]  /*03b0*/  LDS R23, [R15+0x100] ;  /* 0x000100000f177984 */ /* 0x000fe80000000800 */
[----:B------:R-:W4:Y:S04]  /*03c0*/  LDS.128 R4, [R16+0x10] ;  /* 0x0000100010047984 */ /* 0x000f280000000c00 */
[----:B------:R-:W5:Y:S04]  /*03d0*/  LDS R20, [R15+0x140] ;  /* 0x000140000f147984 */ /* 0x000f680000000800 */
[----:B------:R-:W5:Y:S04]  /*03e0*/  LDS R25, [R15+0x180] ;  /* 0x000180000f197984 */ /* 0x000f680000000800 */
[----:B------:R-:W5:Y:S01]  /*03f0*/  LDS R22, [R15+0x1c0] ;  /* 0x0001c0000f167984 */ /* 0x000f620000000800 */
[----:B0-----:R-:W-:-:S03]  /*0400*/  IMAD R8, R8, R28, R21 ;  /* 0x0000001c08087224 */ /* 0x001fc600078e0215 */
[----:B------:R-:W-:Y:S01]  /*0410*/  LDS R21, [R15+0x200] ;  /* 0x000200000f157984 */ /* 0x000fe20000000800 */
[----:B-1----:R-:W-:-:S03]  /*0420*/  IMAD R8, R24, R9, R8 ;  /* 0x0000000918087224 */ /* 0x002fc600078e0208 */
[----:B------:R-:W-:Y:S01]  /*0430*/  LDS R24, [R15+0x240] ;  /* 0x000240000f187984 */ /* 0x000fe20000000800 */
[----:B--2---:R-:W-:-:S04]  /*0440*/  IMAD R8, R27, R10, R8 ;  /* 0x0000000a1b087224 */ /* 0x004fc800078e0208 */
[----:B---3--:R-:W-:Y:S02]  /*0450*/  IMAD R26, R26, R11, R8 ;  /* 0x0000000b1a1a7224 */ /* 0x008fe400078e0208 */
[----:B------:R-:W0:Y:S02]  /*0460*/  LDS.128 R8, [R16+0x20] ;  /* 0x0000200010087984 */ /* 0x000e240000000c00 */
[----:B----4-:R-:W-:Y:S02]  /*0470*/  IMAD R4, R4, R23, R26 ;  /* 0x0000001704047224 */ /* 0x010fe400078e021a */
[----:B------:R-:W1:Y:S02]  /*0480*/  LDS R23, [R15+0x280] ;  /* 0x000280000f177984 */ /* 0x000e640000000800 */
[----:B-----5:R-:W-:Y:S02]  /*0490*/  IMAD R4, R20, R5, R4 ;  /* 0x0000000514047224 */ /* 0x020fe400078e0204 */
[----:B------:R-:W2:Y:S02]  /*04a0*/  LDS R20, [R15+0x2c0] ;  /* 0x0002c0000f147984 */ /* 0x000ea40000000800 */
[----:B------:R-:W-:-:S02]  /*04b0*/  IMAD R4, R25, R6, R4 ;  /* 0x0000000619047224 */ /* 0x000fc400078e0204 */
[----:B------:R-:W-:Y:S02]  /*04c0*/  LDS R25, [R15+0x300] ;  /* 0x000300000f197984 */ /* 0x000fe40000000800 */
[----:B------:R-:W-:Y:S02]  /*04d0*/  IMAD R26, R22, R7, R4 ;  /* 0x00000007161a7224 */ /* 0x000fe400078e0204 */
[----:B------:R-:W3:Y:S04]  /*04e0*/  LDS.128 R4, [R16+0x30] ;  /* 0x0000300010047984 */ /* 0x000ee80000000c00 */
[----:B------:R-:W4:Y:S01]  /*04f0*/  LDS R22, [R15+0x340] ;  /* 0x000340000f167984 */ /* 0x000f220000000800 */
[----:B0-----:R-:W-:-:S03]  /*0500*/  IMAD R26, R8, R21, R26 ;  /* 0x00000015081a7224 */ /* 0x001fc600078e021a */
[----:B------:R-:W0:Y:S04]  /*0510*/  LDS R21, [R15+0x380] ;  /* 0x000380000f157984 */ /* 0x000e280000000800 */
[----:B------:R-:W5:Y:S01]  /*0520*/  LDS R8, [R15+0x3c0] ;  /* 0x0003c0000f087984 */ /* 0x000f620000000800 */
[----:B------:R-:W-:-:S04]  /*0530*/  IMAD R9, R24, R9, R26 ;  /* 0x0000000918097224 */ /* 0x000fc800078e021a */
[----:B-1----:R-:W-:-:S04]  /*0540*/  IMAD R9, R23, R10, R9 ;  /* 0x0000000a17097224 */ /* 0x002fc800078e0209 */
[----:B--2---:R-:W-:-:S04]  /*0550*/  IMAD R9, R20, R11, R9 ;  /* 0x0000000b14097224 */ /* 0x004fc800078e0209 */
[----:B---3--:R-:W-:-:S04]  /*0560*/  IMAD R4, R4, R25, R9 ;  /* 0x0000001904047224 */ /* 0x008fc800078e0209 */
[----:B----4-:R-:W-:-:S04]  /*0570*/  IMAD R4, R22, R5, R4 ;  /* 0x0000000516047224 */ /* 0x010fc800078e0204 */
[----:B0-----:R-:W-:-:S04]  /*0580*/  IMAD R21, R21, R6, R4 ;  /* 0x0000000615157224 */ /* 0x001fc800078e0204 */
[----:B-----5:R-:W-:Y:S01]  /*0590*/  IMAD R21, R8, R7, R21 ;  /* 0x0000000708157224 */ /* 0x020fe200078e0215 */
[----:B------:R-:W-:Y:S06]  /*05a0*/  BAR.SYNC.DEFER_BLOCKING 0x0 ;  /* 0x0000000000007b1d */ /* 0x000fec0000010000 */
[----:B------:R-:W-:Y:S05]  /*05b0*/  BRA.U UP0, `(.L_x_1) ;  /* 0xfffffffd00147547 */ /* 0x000fea000b83ffff */
.L_x_0:
[----:B------:R-:W0:Y:S02]  /*05c0*/  LDCU.64 UR4, c[0x0][0x398] ;  /* 0x00007300ff0477ac */ /* 0x000e240008000a00 */
[----:B0-----:R-:W-:-:S04]  /*05d0*/  ISETP.GE.AND P0, PT, R2, UR4, PT ;  /* 0x0000000402007c0c */ /* 0x001fc8000bf06270 */
[----:B------:R-:W-:-:S13]  /*05e0*/  ISETP.GE.OR P0, PT, R3, UR5, P0 ;  /* 0x0000000503007c0c */ /* 0x000fda0008706670 */
[----:B------:R-:W-:Y:S05]  /*05f0*/  @P0 EXIT ;  /* 0x000000000000094d */ /* 0x000fea0003800000 */
[----:B------:R-:W0:Y:S01]  /*0600*/  LDC.64 R4, c[0x0][0x390] ;  /* 0x0000e400ff047b82 */ /* 0x000e220000000a00 */
[----:B------:R-:W-:-:S04]  /*0610*/  IMAD R3, R2, UR5, R3 ;  /* 0x0000000502037c24 */ /* 0x000fc8000f8e0203 */
[----:B0-----:R-:W-:-:S05]  /*0620*/  IMAD.WIDE R2, R3, 0x4, R4 ;  /* 0x0000000403027825 */ /* 0x001fca00078e0204 */
[----:B------:R-:W-:Y:S01]  /*0630*/  STG.E desc[UR8][R2.64], R21 ;  /* 0x0000001502007986 */ /* 0x000fe2000c101908 */
[----:B------:R-:W-:Y:S05]  /*0640*/  EXIT ;  /* 0x000000000000794d */ /* 0x000fea0003800000 */
.L_x_2:
[----:B------:R-:W-:-:S00]  /*0650*/  BRA `(.L_x_2) ;  /* 0xfffffffc00fc7947 */ /* 0x000fc0000383ffff */
[----:B------:R-:W-:-:S00]  /*0660*/  NOP ;  /* 0x0000000000007918 */ /* 0x000fc00000000000 */
        /* <DEDUP_REMOVED lines=9> */
.L_x_3:


//--------------------- .nv.shared._Z11gemm_kernalPiS_S_iii --------------------------
	.section	.nv.shared._Z11gemm_kernalPiS_S_iii,"aw",@nobits
	.sectionflags	@""
	.align	4
.nv.shared._Z11gemm_kernalPiS_S_iii:
	.zero		3072


//--------------------- .nv.shared.reserved.0     --------------------------
	.section	.nv.shared.reserved.0,"aw",@nobits
	.weak		__nv_reservedSMEM_offset_0_alias
	.size		__nv_reservedSMEM_offset_0_alias, 0, 64
	.other		__nv_reservedSMEM_offset_0_alias,@"STO_CUDA_RESERVED_SHARED STV_DEFAULT"
__nv_reservedSMEM_offset_0_alias:
	.zero		0
	.zero		64


//--------------------- .nv.constant0._Z11gemm_kernalPiS_S_iii --------------------------
	.section	.nv.constant0._Z11gemm_kernalPiS_S_iii,"a",@progbits
	.sectionflags	@""
	.align	4
.nv.constant0._Z11gemm_kernalPiS_S_iii:
	.zero		932


//--------------------- SYMBOLS --------------------------

	.type		.nv.reservedSmem.offset0,@object
	.size		.nv.reservedSmem.offset0,0x4
	.type		.nv.reservedSmem.cap,@object
	.size		.nv.reservedSmem.cap,0x4
